//
// Generated by NVIDIA NVVM Compiler
//
// Compiler Build ID: CL-36424714
// Cuda compilation tools, release 13.0, V13.0.88
// Based on NVVM 20.0.0
//

.version 9.0
.target sm_100
.address_size 64

	// .globl	_Z22HistogramPrivateKernelPcjPj
// _ZZ22HistogramPrivateKernelPcjPjE16histogram_shared has been demoted

.visible .entry _Z22HistogramPrivateKernelPcjPj(
	.param .u64 .ptr .align 1 _Z22HistogramPrivateKernelPcjPj_param_0,
	.param .u32 _Z22HistogramPrivateKernelPcjPj_param_1,
	.param .u64 .ptr .align 1 _Z22HistogramPrivateKernelPcjPj_param_2
)
{
	.reg .pred 	%p<8>;
	.reg .b16 	%rs<4>;
	.reg .b32 	%r<35>;
	.reg .b64 	%rd<13>;
	// demoted variable
	.shared .align 4 .b8 _ZZ22HistogramPrivateKernelPcjPjE16histogram_shared[28];
	ld.param.u64 	%rd5, [_Z22HistogramPrivateKernelPcjPj_param_0];
	ld.param.u32 	%r18, [_Z22HistogramPrivateKernelPcjPj_param_1];
	ld.param.u64 	%rd6, [_Z22HistogramPrivateKernelPcjPj_param_2];
	mov.u32 	%r34, %tid.x;
	setp.gt.u32 	%p1, %r34, 6;
	@%p1 bra 	$L__BB0_3;
	mov.u32 	%r2, %ntid.x;
	shl.b32 	%r19, %r34, 2;
	mov.u32 	%r20, _ZZ22HistogramPrivateKernelPcjPjE16histogram_shared;
	add.s32 	%r31, %r20, %r19;
	shl.b32 	%r4, %r2, 2;
	mov.u32 	%r32, %r34;
$L__BB0_2:
	mov.b32 	%r21, 0;
	st.shared.u32 	[%r31], %r21;
	add.s32 	%r32, %r32, %r2;
	add.s32 	%r31, %r31, %r4;
	setp.lt.u32 	%p2, %r32, 7;
	@%p2 bra 	$L__BB0_2;
$L__BB0_3:
	bar.sync 	0;
	mov.u32 	%r22, %ctaid.x;
	mov.u32 	%r9, %ntid.x;
	mad.lo.s32 	%r10, %r22, %r9, %r34;
	setp.ge.u32 	%p3, %r10, %r18;
	@%p3 bra 	$L__BB0_6;
	cvt.u64.u32 	%rd7, %r10;
	cvta.to.global.u64 	%rd8, %rd5;
	add.s64 	%rd9, %rd8, %rd7;
	ld.global.u8 	%rs2, [%rd9];
	add.s16 	%rs1, %rs2, -97;
	and.b16  	%rs3, %rs1, 255;
	setp.gt.u16 	%p4, %rs3, 25;
	@%p4 bra 	$L__BB0_6;
	cvt.u32.u16 	%r23, %rs1;
	and.b32  	%r24, %r23, 252;
	mov.u32 	%r25, _ZZ22HistogramPrivateKernelPcjPjE16histogram_shared;
	add.s32 	%r26, %r25, %r24;
	atom.shared.add.u32 	%r27, [%r26], 1;
$L__BB0_6:
	setp.gt.u32 	%p5, %r34, 6;
	bar.sync 	0;
	@%p5 bra 	$L__BB0_11;
	mul.wide.u32 	%rd10, %r34, 4;
	cvta.to.global.u64 	%rd11, %rd6;
	add.s64 	%rd12, %rd11, %rd10;
	mul.wide.u32 	%rd2, %r9, 4;
	shl.b32 	%r28, %r34, 2;
	mov.u32 	%r29, _ZZ22HistogramPrivateKernelPcjPjE16histogram_shared;
	add.s32 	%r33, %r29, %r28;
	shl.b32 	%r12, %r9, 2;
$L__BB0_8:
	ld.shared.u32 	%r15, [%r33];
	setp.eq.s32 	%p6, %r15, 0;
	@%p6 bra 	$L__BB0_10;
	atom.global.add.u32 	%r30, [%rd12], %r15;
$L__BB0_10:
	add.s32 	%r34, %r34, %r9;
	add.s64 	%rd12, %rd12, %rd2;
	add.s32 	%r33, %r33, %r12;
	setp.lt.u32 	%p7, %r34, 7;
	@%p7 bra 	$L__BB0_8;
$L__BB0_11:
	ret;

}


// ===== COMPILED SASS (sm_100) =====

	.target	sm_100

	.elftype	@"ET_EXEC"


//--------------------- .note.nv.tkinfo           --------------------------
	.section	.note.nv.tkinfo,"",@"SHT_NOTE"
	.sectionflags	@"SHF_NOTE_NV_TKINFO"
	.tkinfo
        /*0018*/ 	.word	0x00000002
        /*0030*/ 	.string	""
        /*0030*/ 	.string	"ptxas"
        /*0030*/ 	.string	"Cuda compilation tools, release 13.0, V13.0.88"
        /*0030*/ 	.string	"Build cuda_13.0.r13.0/compiler.36424714_0"
        /*0030*/ 	.string	"-arch sm_100 -m 64 "



//--------------------- .note.nv.cuinfo           --------------------------
	.section	.note.nv.cuinfo,"",@"SHT_NOTE"
	.sectionflags	@"SHF_NOTE_NV_CUINFO"
        /*0018*/ 	.short	0x0002
        /*001a*/ 	.short	0x0064
        /*001c*/ 	.short	0x0082
	.zero		2


//--------------------- .nv.info                  --------------------------
	.section	.nv.info,"",@"SHT_CUDA_INFO"
	.align	4


	//----- nvinfo : EIATTR_REGCOUNT
	.align		4
        /*0000*/ 	.byte	0x04, 0x2f
        /*0002*/ 	.short	(.L_1 - .L_0)
	.align		4
.L_0:
        /*0004*/ 	.word	index@(_Z22HistogramPrivateKernelPcjPj)
        /*0008*/ 	.word	0x0000000a


	//----- nvinfo : EIATTR_FRAME_SIZE
	.align		4
.L_1:
        /*000c*/ 	.byte	0x04, 0x11
        /*000e*/ 	.short	(.L_3 - .L_2)
	.align		4
.L_2:
        /*0010*/ 	.word	index@(_Z22HistogramPrivateKernelPcjPj)
        /*0014*/ 	.word	0x00000000


	//----- nvinfo : EIATTR_MIN_STACK_SIZE
	.align		4
.L_3:
        /*0018*/ 	.byte	0x04, 0x12
        /*001a*/ 	.short	(.L_5 - .L_4)
	.align		4
.L_4:
        /*001c*/ 	.word	index@(_Z22HistogramPrivateKernelPcjPj)
        /*0020*/ 	.word	0x00000000
.L_5:


//--------------------- .nv.compat                --------------------------
	.section	.nv.compat,"",@"SHT_CUDA_COMPAT_INFO"
	.align	4
        /*0000*/ 	.byte	0x02, 0x09, 0x00, 0x00, 0x02, 0x02, 0x01, 0x00, 0x02, 0x05, 0x05, 0x00, 0x03, 0x07, 0x01, 0x01
        /*0010*/ 	.byte	0x02, 0x03, 0x00, 0x00, 0x02, 0x06, 0x01, 0x00, 0x04, 0x0b, 0x08, 0x00, 0x09, 0x00, 0x00, 0x00
        /*0020*/ 	.byte	0x00, 0x00, 0x00, 0x00


//--------------------- .nv.info._Z22HistogramPrivateKernelPcjPj --------------------------
	.section	.nv.info._Z22HistogramPrivateKernelPcjPj,"",@"SHT_CUDA_INFO"
	.sectionflags	@""
	.align	4


	//----- nvinfo : EIATTR_CUDA_API_VERSION
	.align		4
        /*0000*/ 	.byte	0x04, 0x37
        /*0002*/ 	.short	(.L_7 - .L_6)
.L_6:
        /*0004*/ 	.word	0x00000082


	//----- nvinfo : EIATTR_KPARAM_INFO
	.align		4
.L_7:
        /*0008*/ 	.byte	0x04, 0x17
        /*000a*/ 	.short	(.L_9 - .L_8)
.L_8:
        /*000c*/ 	.word	0x00000000
        /*0010*/ 	.short	0x0002
        /*0012*/ 	.short	0x0010
        /*0014*/ 	.byte	0x00, 0xf5, 0x21, 0x00


	//----- nvinfo : EIATTR_KPARAM_INFO
	.align		4
.L_9:
        /*0018*/ 	.byte	0x04, 0x17
        /*001a*/ 	.short	(.L_11 - .L_10)
.L_10:
        /*001c*/ 	.word	0x00000000
        /*0020*/ 	.short	0x0001
        /*0022*/ 	.short	0x0008
        /*0024*/ 	.byte	0x00, 0xf0, 0x11, 0x00


	//----- nvinfo : EIATTR_KPARAM_INFO
	.align		4
.L_11:
        /*0028*/ 	.byte	0x04, 0x17
        /*002a*/ 	.short	(.L_13 - .L_12)
.L_12:
        /*002c*/ 	.word	0x00000000
        /*0030*/ 	.short	0x0000
        /*0032*/ 	.short	0x0000
        /*0034*/ 	.byte	0x00, 0xf5, 0x21, 0x00


	//----- nvinfo : EIATTR_SPARSE_MMA_MASK
	.align		4
.L_13:
        /*0038*/ 	.byte	0x03, 0x50
        /*003a*/ 	.short	0x0000


	//----- nvinfo : EIATTR_MAXREG_COUNT
	.align		4
        /*003c*/ 	.byte	0x03, 0x1b
        /*003e*/ 	.short	0x00ff


	//----- nvinfo : EIATTR_NUM_BARRIERS
	.align		4
        /*0040*/ 	.byte	0x02, 0x4c
        /*0042*/ 	.byte	0x01
	.zero		1


	//----- nvinfo : EIATTR_MERCURY_ISA_VERSION
	.align		4
        /*0044*/ 	.byte	0x03, 0x5f
        /*0046*/ 	.short	0x0101


	//----- nvinfo : EIATTR_VRC_CTA_INIT_COUNT
	.align		4
        /*0048*/ 	.byte	0x02, 0x4a
	.zero		1
	.zero		1


	//----- nvinfo : EIATTR_EXIT_INSTR_OFFSETS
	.align		4
        /*004c*/ 	.byte	0x04, 0x1c
        /*004e*/ 	.short	(.L_15 - .L_14)


	//   ....[0]....
.L_14:
        /*0050*/ 	.word	0x000002a0


	//   ....[1]....
        /*0054*/ 	.word	0x000003c0


	//----- nvinfo : EIATTR_CRS_STACK_SIZE
	.align		4
.L_15:
        /*0058*/ 	.byte	0x04, 0x1e
        /*005a*/ 	.short	(.L_17 - .L_16)
.L_16:
        /*005c*/ 	.word	0x00000000


	//----- nvinfo : EIATTR_CBANK_PARAM_SIZE
	.align		4
.L_17:
        /*0060*/ 	.byte	0x03, 0x19
        /*0062*/ 	.short	0x0018


	//----- nvinfo : EIATTR_PARAM_CBANK
	.align		4
        /*0064*/ 	.byte	0x04, 0x0a
        /*0066*/ 	.short	(.L_19 - .L_18)
	.align		4
.L_18:
        /*0068*/ 	.word	index@(.nv.constant0._Z22HistogramPrivateKernelPcjPj)
        /*006c*/ 	.short	0x0380
        /*006e*/ 	.short	0x0018


	//----- nvinfo : EIATTR_SW_WAR
	.align		4
.L_19:
        /*0070*/ 	.byte	0x04, 0x36
        /*0072*/ 	.short	(.L_21 - .L_20)
.L_20:
        /*0074*/ 	.word	0x00000008
.L_21:


//--------------------- .nv.callgraph             --------------------------
	.section	.nv.callgraph,"",@"SHT_CUDA_CALLGRAPH"
	.align	4
	.sectionentsize	8
	.align		4
        /*0000*/ 	.word	0x00000000
	.align		4
        /*0004*/ 	.word	0xffffffff
	.align		4
        /*0008*/ 	.word	0x00000000
	.align		4
        /*000c*/ 	.word	0xfffffffe
	.align		4
        /*0010*/ 	.word	0x00000000
	.align		4
        /*0014*/ 	.word	0xfffffffd
	.align		4
        /*0018*/ 	.word	0x00000000
	.align		4
        /*001c*/ 	.word	0xfffffffc


//--------------------- .text._Z22HistogramPrivateKernelPcjPj --------------------------
	.section	.text._Z22HistogramPrivateKernelPcjPj,"ax",@progbits
	.align	128
        .global         _Z22HistogramPrivateKernelPcjPj
        .type           _Z22HistogramPrivateKernelPcjPj,@function
        .size           _Z22HistogramPrivateKernelPcjPj,(.L_x_9 - _Z22HistogramPrivateKernelPcjPj)
        .other          _Z22HistogramPrivateKernelPcjPj,@"STO_CUDA_ENTRY STV_DEFAULT"
_Z22HistogramPrivateKernelPcjPj:
.text._Z22HistogramPrivateKernelPcjPj:
[----:B------:R-:W-:Y:S01]  /*0000*/  LDC R1, c[0x0][0x37c] ;  /* 0x0000df00ff017b82 */ /* 0x000fe20000000800 */
[----:B------:R-:W0:Y:S01]  /*0010*/  S2R R5, SR_TID.X ;  /* 0x0000000000057919 */ /* 0x000e220000002100 */
[----:B------:R-:W-:Y:S01]  /*0020*/  BSSY.RECONVERGENT B0, `(.L_x_0) ;  /* 0x000000e000007945 */ /* 0x000fe20003800200 */
[----:B0-----:R-:W-:-:S13]  /*0030*/  ISETP.GT.U32.AND P0, PT, R5, 0x6, PT ;  /* 0x000000060500780c */ /* 0x001fda0003f04070 */
[----:B------:R-:W-:Y:S05]  /*0040*/  @P0 BRA `(.L_x_1) ;  /* 0x00000000002c0947 */ /* 0x000fea0003800000 */
[----:B------:R-:W0:Y:S01]  /*0050*/  S2UR UR5, SR_CgaCtaId ;  /* 0x00000000000579c3 */ /* 0x000e220000008800 */
[----:B------:R-:W-:Y:S01]  /*0060*/  UMOV UR4, 0x400 ;  /* 0x0000040000047882 */ /* 0x000fe20000000000 */
[----:B------:R-:W-:-:S06]  /*0070*/  IMAD.MOV.U32 R2, RZ, RZ, R5 ;  /* 0x000000ffff027224 */ /* 0x000fcc00078e0005 */
[----:B------:R-:W1:Y:S01]  /*0080*/  LDC R3, c[0x0][0x360] ;  /* 0x0000d800ff037b82 */ /* 0x000e620000000800 */
[----:B0-----:R-:W-:-:S06]  /*0090*/  ULEA UR4, UR5, UR4, 0x18 ;  /* 0x0000000405047291 */ /* 0x001fcc000f8ec0ff */
[----:B------:R-:W-:-:S07]  /*00a0*/  LEA R0, R5, UR4, 0x2 ;  /* 0x0000000405007c11 */ /* 0x000fce000f8e10ff */
.L_x_2:
[C---:B-1----:R-:W-:Y:S01]  /*00b0*/  IMAD.IADD R2, R3.reuse, 0x1, R2 ;  /* 0x0000000103027824 */ /* 0x042fe200078e0202 */
[----:B------:R0:W-:Y:S04]  /*00c0*/  STS [R0], RZ ;  /* 0x000000ff00007388 */ /* 0x0001e80000000800 */
[----:B------:R-:W-:Y:S01]  /*00d0*/  ISETP.GE.U32.AND P0, PT, R2, 0x7, PT ;  /* 0x000000070200780c */ /* 0x000fe20003f06070 */
[----:B0-----:R-:W-:-:S12]  /*00e0*/  IMAD R0, R3, 0x4, R0 ;  /* 0x0000000403007824 */ /* 0x001fd800078e0200 */
[----:B------:R-:W-:Y:S05]  /*00f0*/  @!P0 BRA `(.L_x_2) ;  /* 0xfffffffc00ec8947 */ /* 0x000fea000383ffff */
.L_x_1:
[----:B------:R-:W-:Y:S05]  /*0100*/  BSYNC.RECONVERGENT B0 ;  /* 0x0000000000007941 */ /* 0x000fea0003800200 */
.L_x_0:
[----:B------:R-:W0:Y:S01]  /*0110*/  S2UR UR4, SR_CTAID.X ;  /* 0x00000000000479c3 */ /* 0x000e220000002500 */
[----:B------:R-:W1:Y:S01]  /*0120*/  LDCU UR5, c[0x0][0x388] ;  /* 0x00007100ff0577ac */ /* 0x000e620008000800 */
[----:B------:R-:W-:Y:S06]  /*0130*/  BSSY.RECONVERGENT B0, `(.L_x_3) ;  /* 0x0000015000007945 */ /* 0x000fec0003800200 */
[----:B------:R-:W-:Y:S01]  /*0140*/  BAR.SYNC.DEFER_BLOCKING 0x0 ;  /* 0x0000000000007b1d */ /* 0x000fe20000010000 */
[----:B------:R-:W-:-:S07]  /*0150*/  ISETP.GT.U32.AND P0, PT, R5, 0x6, PT ;  /* 0x000000060500780c */ /* 0x000fce0003f04070 */
[----:B------:R-:W0:Y:S01]  /*0160*/  LDC R4, c[0x0][0x360] ;  /* 0x0000d800ff047b82 */ /* 0x000e220000000800 */
[----:B------:R-:W2:Y:S01]  /*0170*/  LDCU.64 UR6, c[0x0][0x358] ;  /* 0x00006b00ff0677ac */ /* 0x000ea20008000a00 */
[----:B0-----:R-:W-:-:S05]  /*0180*/  IMAD R2, R4, UR4, R5 ;  /* 0x0000000404027c24 */ /* 0x001fca000f8e0205 */
[----:B-1----:R-:W-:-:S13]  /*0190*/  ISETP.GE.U32.AND P1, PT, R2, UR5, PT ;  /* 0x0000000502007c0c */ /* 0x002fda000bf26070 */
[----:B--2---:R-:W-:Y:S05]  /*01a0*/  @P1 BRA `(.L_x_4) ;  /* 0x0000000000341947 */ /* 0x004fea0003800000 */
[----:B------:R-:W0:Y:S02]  /*01b0*/  LDCU.64 UR4, c[0x0][0x380] ;  /* 0x00007000ff0477ac */ /* 0x000e240008000a00 */
[----:B0-----:R-:W-:-:S05]  /*01c0*/  IADD3 R2, P1, PT, R2, UR4, RZ ;  /* 0x0000000402027c10 */ /* 0x001fca000ff3e0ff */
[----:B------:R-:W-:-:S05]  /*01d0*/  IMAD.X R3, RZ, RZ, UR5, P1 ;  /* 0x00000005ff037e24 */ /* 0x000fca00088e06ff */
[----:B------:R-:W2:Y:S02]  /*01e0*/  LDG.E.U8 R2, desc[UR6][R2.64] ;  /* 0x0000000602027981 */ /* 0x000ea4000c1e1100 */
[----:B--2---:R-:W-:-:S05]  /*01f0*/  VIADD R6, R2, 0xffffff9f ;  /* 0xffffff9f02067836 */ /* 0x004fca0000000000 */
[----:B------:R-:W-:-:S04]  /*0200*/  LOP3.LUT R0, R6, 0xff, RZ, 0xc0, !PT ;  /* 0x000000ff06007812 */ /* 0x000fc800078ec0ff */
[----:B------:R-:W-:-:S13]  /*0210*/  ISETP.GT.U32.AND P1, PT, R0, 0x19, PT ;  /* 0x000000190000780c */ /* 0x000fda0003f24070 */
[----:B------:R-:W-:Y:S05]  /*0220*/  @P1 BRA `(.L_x_4) ;  /* 0x0000000000141947 */ /* 0x000fea0003800000 */
[----:B------:R-:W0:Y:S01]  /*0230*/  S2UR UR5, SR_CgaCtaId ;  /* 0x00000000000579c3 */ /* 0x000e220000008800 */
[----:B------:R-:W-:Y:S01]  /*0240*/  UMOV UR4, 0x400 ;  /* 0x0000040000047882 */ /* 0x000fe20000000000 */
[----:B------:R-:W-:Y:S01]  /*0250*/  LOP3.LUT R0, R6, 0xfc, RZ, 0xc0, !PT ;  /* 0x000000fc06007812 */ /* 0x000fe200078ec0ff */
[----:B0-----:R-:W-:-:S09]  /*0260*/  ULEA UR4, UR5, UR4, 0x18 ;  /* 0x0000000405047291 */ /* 0x001fd2000f8ec0ff */
[----:B------:R0:W-:Y:S03]  /*0270*/  ATOMS.POPC.INC.32 RZ, [R0+UR4] ;  /* 0x0000000000ff7f8c */ /* 0x0001e6000d800004 */
.L_x_4:
[----:B------:R-:W-:Y:S05]  /*0280*/  BSYNC.RECONVERGENT B0 ;  /* 0x0000000000007941 */ /* 0x000fea0003800200 */
.L_x_3:
[----:B------:R-:W-:Y:S06]  /*0290*/  BAR.SYNC.DEFER_BLOCKING 0x0 ;  /* 0x0000000000007b1d */ /* 0x000fec0000010000 */
[----:B------:R-:W-:Y:S05]  /*02a0*/  @P0 EXIT ;  /* 0x000000000000094d */ /* 0x000fea0003800000 */
[----:B------:R-:W1:Y:S01]  /*02b0*/  S2UR UR5, SR_CgaCtaId ;  /* 0x00000000000579c3 */ /* 0x000e620000008800 */
[----:B------:R-:W-:-:S07]  /*02c0*/  UMOV UR4, 0x400 ;  /* 0x0000040000047882 */ /* 0x000fce0000000000 */
[----:B------:R-:W2:Y:S01]  /*02d0*/  LDC.64 R2, c[0x0][0x390] ;  /* 0x0000e400ff027b82 */ /* 0x000ea20000000a00 */
[----:B-1----:R-:W-:-:S06]  /*02e0*/  ULEA UR4, UR5, UR4, 0x18 ;  /* 0x0000000405047291 */ /* 0x002fcc000f8ec0ff */
[C---:B0-----:R-:W-:Y:S01]  /*02f0*/  LEA R0, R5.reuse, UR4, 0x2 ;  /* 0x0000000405007c11 */ /* 0x041fe2000f8e10ff */
[----:B--2---:R-:W-:-:S07]  /*0300*/  IMAD.WIDE.U32 R2, R5, 0x4, R2 ;  /* 0x0000000405027825 */ /* 0x004fce00078e0002 */
.L_x_7:
[----:B------:R-:W0:Y:S01]  /*0310*/  LDS R7, [R0] ;  /* 0x0000000000077984 */ /* 0x000e220000000800 */
[----:B------:R-:W-:Y:S01]  /*0320*/  IMAD.IADD R5, R4, 0x1, R5 ;  /* 0x0000000104057824 */ /* 0x000fe200078e0205 */
[----:B------:R-:W-:Y:S04]  /*0330*/  BSSY.RECONVERGENT B0, `(.L_x_5) ;  /* 0x0000005000007945 */ /* 0x000fe80003800200 */
[----:B------:R-:W-:Y:S02]  /*0340*/  ISETP.GE.U32.AND P1, PT, R5, 0x7, PT ;  /* 0x000000070500780c */ /* 0x000fe40003f26070 */
[----:B0-----:R-:W-:-:S13]  /*0350*/  ISETP.NE.AND P0, PT, R7, RZ, PT ;  /* 0x000000ff0700720c */ /* 0x001fda0003f05270 */
[----:B------:R-:W-:Y:S05]  /*0360*/  @!P0 BRA `(.L_x_6) ;  /* 0x0000000000048947 */ /* 0x000fea0003800000 */
[----:B------:R0:W-:Y:S02]  /*0370*/  REDG.E.ADD.STRONG.GPU desc[UR6][R2.64], R7 ;  /* 0x000000070200798e */ /* 0x0001e4000c12e106 */
.L_x_6:
[----:B------:R-:W-:Y:S05]  /*0380*/  BSYNC.RECONVERGENT B0 ;  /* 0x0000000000007941 */ /* 0x000fea0003800200 */
.L_x_5:
[C---:B------:R-:W-:Y:S02]  /*0390*/  IMAD R0, R4.reuse, 0x4, R0 ;  /* 0x0000000404007824 */ /* 0x040fe400078e0200 */
[----:B0-----:R-:W-:Y:S01]  /*03a0*/  IMAD.WIDE.U32 R2, R4, 0x4, R2 ;  /* 0x0000000404027825 */ /* 0x001fe200078e0002 */
[----:B------:R-:W-:Y:S06]  /*03b0*/  @!P1 BRA `(.L_x_7) ;  /* 0xfffffffc00d49947 */ /* 0x000fec000383ffff */
[----:B------:R-:W-:Y:S05]  /*03c0*/  EXIT ;  /* 0x000000000000794d */ /* 0x000fea0003800000 */
.L_x_8:
[----:B------:R-:W-:-:S00]  /*03d0*/  BRA `(.L_x_8) ;  /* 0xfffffffc00fc7947 */ /* 0x000fc0000383ffff */
[----:B------:R-:W-:-:S00]  /*03e0*/  NOP ;  /* 0x0000000000007918 */ /* 0x000fc00000000000 */
        /* <DEDUP_REMOVED lines=9> */
.L_x_9:


//--------------------- .nv.shared._Z22HistogramPrivateKernelPcjPj --------------------------
	.section	.nv.shared._Z22HistogramPrivateKernelPcjPj,"aw",@nobits
	.sectionflags	@""
	.align	4
.nv.shared._Z22HistogramPrivateKernelPcjPj:
	.zero		1052


//--------------------- .nv.shared.reserved.0     --------------------------
	.section	.nv.shared.reserved.0,"aw",@nobits
	.weak		__nv_reservedSMEM_offset_0_alias
	.size		__nv_reservedSMEM_offset_0_alias, 0, 64
	.other		__nv_reservedSMEM_offset_0_alias,@"STO_CUDA_RESERVED_SHARED STV_DEFAULT"
__nv_reservedSMEM_offset_0_alias:
	.zero		0
	.zero		64


//--------------------- .nv.constant0._Z22HistogramPrivateKernelPcjPj --------------------------
	.section	.nv.constant0._Z22HistogramPrivateKernelPcjPj,"a",@progbits
	.sectionflags	@""
	.align	4
.nv.constant0._Z22HistogramPrivateKernelPcjPj:
	.zero		920


//--------------------- SYMBOLS --------------------------

	.type		.nv.reservedSmem.offset0,@object
	.size		.nv.reservedSmem.offset0,0x4
	.type		.nv.reservedSmem.cap,@object
	.size		.nv.reservedSmem.cap,0x4
